//
// Generated by NVIDIA NVVM Compiler
//
// Compiler Build ID: CL-36424714
// Cuda compilation tools, release 13.0, V13.0.88
// Based on NVVM 20.0.0
//

.version 9.0
.target sm_100
.address_size 64

	// .globl	_Z33Max_Interleaved_Addressing_GlobalPfi
.extern .shared .align 16 .b8 sdata[];

.visible .entry _Z33Max_Interleaved_Addressing_GlobalPfi(
	.param .u64 .ptr .align 1 _Z33Max_Interleaved_Addressing_GlobalPfi_param_0,
	.param .u32 _Z33Max_Interleaved_Addressing_GlobalPfi_param_1
)
{
	.reg .pred 	%p<7>;
	.reg .b32 	%r<12>;
	.reg .b32 	%f<4>;
	.reg .b64 	%rd<7>;

	ld.param.u64 	%rd2, [_Z33Max_Interleaved_Addressing_GlobalPfi_param_0];
	ld.param.u32 	%r4, [_Z33Max_Interleaved_Addressing_GlobalPfi_param_1];
	mov.u32 	%r5, %ntid.x;
	mov.u32 	%r6, %ctaid.x;
	mov.u32 	%r7, %tid.x;
	mad.lo.s32 	%r1, %r5, %r6, %r7;
	setp.ge.s32 	%p1, %r1, %r4;
	setp.lt.s32 	%p2, %r4, 2;
	or.pred  	%p3, %p1, %p2;
	@%p3 bra 	$L__BB0_5;
	cvta.to.global.u64 	%rd3, %rd2;
	mul.wide.s32 	%rd4, %r1, 4;
	add.s64 	%rd1, %rd3, %rd4;
	mov.b32 	%r11, 1;
$L__BB0_2:
	shl.b32 	%r3, %r11, 1;
	add.s32 	%r9, %r3, -1;
	and.b32  	%r10, %r9, %r1;
	setp.ne.s32 	%p4, %r10, 0;
	@%p4 bra 	$L__BB0_4;
	ld.global.f32 	%f1, [%rd1];
	mul.wide.s32 	%rd5, %r11, 4;
	add.s64 	%rd6, %rd1, %rd5;
	ld.global.f32 	%f2, [%rd6];
	setp.lt.f32 	%p5, %f1, %f2;
	selp.f32 	%f3, %f2, %f1, %p5;
	st.global.f32 	[%rd1], %f3;
$L__BB0_4:
	bar.sync 	0;
	setp.lt.s32 	%p6, %r3, %r4;
	mov.u32 	%r11, %r3;
	@%p6 bra 	$L__BB0_2;
$L__BB0_5:
	ret;

}
	// .globl	_Z33Max_Interleaved_Addressing_SharedPfi
.visible .entry _Z33Max_Interleaved_Addressing_SharedPfi(
	.param .u64 .ptr .align 1 _Z33Max_Interleaved_Addressing_SharedPfi_param_0,
	.param .u32 _Z33Max_Interleaved_Addressing_SharedPfi_param_1
)
{
	.reg .pred 	%p<8>;
	.reg .b32 	%r<18>;
	.reg .b32 	%f<6>;
	.reg .b64 	%rd<5>;

	ld.param.u64 	%rd2, [_Z33Max_Interleaved_Addressing_SharedPfi_param_0];
	ld.param.u32 	%r7, [_Z33Max_Interleaved_Addressing_SharedPfi_param_1];
	cvta.to.global.u64 	%rd1, %rd2;
	mov.u32 	%r8, %ntid.x;
	mov.u32 	%r9, %ctaid.x;
	mov.u32 	%r2, %tid.x;
	mad.lo.s32 	%r3, %r8, %r9, %r2;
	mul.wide.s32 	%rd3, %r3, 4;
	add.s64 	%rd4, %rd1, %rd3;
	ld.global.f32 	%f1, [%rd4];
	shl.b32 	%r10, %r2, 2;
	mov.u32 	%r11, sdata;
	add.s32 	%r4, %r11, %r10;
	st.shared.f32 	[%r4], %f1;
	bar.sync 	0;
	setp.ge.s32 	%p1, %r3, %r7;
	setp.lt.u32 	%p2, %r8, 2;
	or.pred  	%p3, %p1, %p2;
	@%p3 bra 	$L__BB1_5;
	mov.b32 	%r17, 1;
$L__BB1_2:
	shl.b32 	%r6, %r17, 1;
	add.s32 	%r13, %r6, -1;
	and.b32  	%r14, %r13, %r2;
	setp.ne.s32 	%p4, %r14, 0;
	@%p4 bra 	$L__BB1_4;
	ld.shared.f32 	%f2, [%r4];
	shl.b32 	%r15, %r17, 2;
	add.s32 	%r16, %r4, %r15;
	ld.shared.f32 	%f3, [%r16];
	setp.lt.f32 	%p5, %f2, %f3;
	selp.f32 	%f4, %f3, %f2, %p5;
	st.shared.f32 	[%r4], %f4;
$L__BB1_4:
	bar.sync 	0;
	setp.lt.u32 	%p6, %r6, %r8;
	mov.u32 	%r17, %r6;
	@%p6 bra 	$L__BB1_2;
$L__BB1_5:
	setp.ne.s32 	%p7, %r3, 0;
	@%p7 bra 	$L__BB1_7;
	ld.shared.f32 	%f5, [sdata];
	st.global.f32 	[%rd1], %f5;
$L__BB1_7:
	ret;

}


// ===== COMPILED SASS (sm_100) =====

	.target	sm_100

	.elftype	@"ET_EXEC"


//--------------------- .note.nv.tkinfo           --------------------------
	.section	.note.nv.tkinfo,"",@"SHT_NOTE"
	.sectionflags	@"SHF_NOTE_NV_TKINFO"
	.tkinfo
        /*0018*/ 	.word	0x00000002
        /*0030*/ 	.string	""
        /*0030*/ 	.string	"ptxas"
        /*0030*/ 	.string	"Cuda compilation tools, release 13.0, V13.0.88"
        /*0030*/ 	.string	"Build cuda_13.0.r13.0/compiler.36424714_0"
        /*0030*/ 	.string	"-arch sm_100 -m 64 "



//--------------------- .note.nv.cuinfo           --------------------------
	.section	.note.nv.cuinfo,"",@"SHT_NOTE"
	.sectionflags	@"SHF_NOTE_NV_CUINFO"
        /*0018*/ 	.short	0x0002
        /*001a*/ 	.short	0x0064
        /*001c*/ 	.short	0x0082
	.zero		2


//--------------------- .nv.info                  --------------------------
	.section	.nv.info,"",@"SHT_CUDA_INFO"
	.align	4


	//----- nvinfo : EIATTR_REGCOUNT
	.align		4
        /*0000*/ 	.byte	0x04, 0x2f
        /*0002*/ 	.short	(.L_1 - .L_0)
	.align		4
.L_0:
        /*0004*/ 	.word	index@(_Z33Max_Interleaved_Addressing_GlobalPfi)
        /*0008*/ 	.word	0x0000000c


	//----- nvinfo : EIATTR_FRAME_SIZE
	.align		4
.L_1:
        /*000c*/ 	.byte	0x04, 0x11
        /*000e*/ 	.short	(.L_3 - .L_2)
	.align		4
.L_2:
        /*0010*/ 	.word	index@(_Z33Max_Interleaved_Addressing_GlobalPfi)
        /*0014*/ 	.word	0x00000000


	//----- nvinfo : EIATTR_REGCOUNT
	.align		4
.L_3:
        /*0018*/ 	.byte	0x04, 0x2f
        /*001a*/ 	.short	(.L_5 - .L_4)
	.align		4
.L_4:
        /*001c*/ 	.word	index@(_Z33Max_Interleaved_Addressing_SharedPfi)
        /*0020*/ 	.word	0x0000000c


	//----- nvinfo : EIATTR_FRAME_SIZE
	.align		4
.L_5:
        /*0024*/ 	.byte	0x04, 0x11
        /*0026*/ 	.short	(.L_7 - .L_6)
	.align		4
.L_6:
        /*0028*/ 	.word	index@(_Z33Max_Interleaved_Addressing_SharedPfi)
        /*002c*/ 	.word	0x00000000


	//----- nvinfo : EIATTR_MIN_STACK_SIZE
	.align		4
.L_7:
        /*0030*/ 	.byte	0x04, 0x12
        /*0032*/ 	.short	(.L_9 - .L_8)
	.align		4
.L_8:
        /*0034*/ 	.word	index@(_Z33Max_Interleaved_Addressing_SharedPfi)
        /*0038*/ 	.word	0x00000000


	//----- nvinfo : EIATTR_MIN_STACK_SIZE
	.align		4
.L_9:
        /*003c*/ 	.byte	0x04, 0x12
        /*003e*/ 	.short	(.L_11 - .L_10)
	.align		4
.L_10:
        /*0040*/ 	.word	index@(_Z33Max_Interleaved_Addressing_GlobalPfi)
        /*0044*/ 	.word	0x00000000
.L_11:


//--------------------- .nv.compat                --------------------------
	.section	.nv.compat,"",@"SHT_CUDA_COMPAT_INFO"
	.align	4
        /*0000*/ 	.byte	0x02, 0x09, 0x00, 0x00, 0x02, 0x02, 0x01, 0x00, 0x02, 0x05, 0x05, 0x00, 0x03, 0x07, 0x01, 0x01
        /*0010*/ 	.byte	0x02, 0x03, 0x00, 0x00, 0x02, 0x06, 0x01, 0x00, 0x04, 0x0b, 0x08, 0x00, 0x09, 0x00, 0x00, 0x00
        /*0020*/ 	.byte	0x00, 0x00, 0x00, 0x00


//--------------------- .nv.info._Z33Max_Interleaved_Addressing_SharedPfi --------------------------
	.section	.nv.info._Z33Max_Interleaved_Addressing_SharedPfi,"",@"SHT_CUDA_INFO"
	.sectionflags	@""
	.align	4


	//----- nvinfo : EIATTR_CUDA_API_VERSION
	.align		4
        /*0000*/ 	.byte	0x04, 0x37
        /*0002*/ 	.short	(.L_13 - .L_12)
.L_12:
        /*0004*/ 	.word	0x00000082


	//----- nvinfo : EIATTR_KPARAM_INFO
	.align		4
.L_13:
        /*0008*/ 	.byte	0x04, 0x17
        /*000a*/ 	.short	(.L_15 - .L_14)
.L_14:
        /*000c*/ 	.word	0x00000000
        /*0010*/ 	.short	0x0001
        /*0012*/ 	.short	0x0008
        /*0014*/ 	.byte	0x00, 0xf0, 0x11, 0x00


	//----- nvinfo : EIATTR_KPARAM_INFO
	.align		4
.L_15:
        /*0018*/ 	.byte	0x04, 0x17
        /*001a*/ 	.short	(.L_17 - .L_16)
.L_16:
        /*001c*/ 	.word	0x00000000
        /*0020*/ 	.short	0x0000
        /*0022*/ 	.short	0x0000
        /*0024*/ 	.byte	0x00, 0xf5, 0x21, 0x00


	//----- nvinfo : EIATTR_SPARSE_MMA_MASK
	.align		4
.L_17:
        /*0028*/ 	.byte	0x03, 0x50
        /*002a*/ 	.short	0x0000


	//----- nvinfo : EIATTR_MAXREG_COUNT
	.align		4
        /*002c*/ 	.byte	0x03, 0x1b
        /*002e*/ 	.short	0x00ff


	//----- nvinfo : EIATTR_NUM_BARRIERS
	.align		4
        /*0030*/ 	.byte	0x02, 0x4c
        /*0032*/ 	.byte	0x01
	.zero		1


	//----- nvinfo : EIATTR_MERCURY_ISA_VERSION
	.align		4
        /*0034*/ 	.byte	0x03, 0x5f
        /*0036*/ 	.short	0x0101


	//----- nvinfo : EIATTR_VRC_CTA_INIT_COUNT
	.align		4
        /*0038*/ 	.byte	0x02, 0x4a
	.zero		1
	.zero		1


	//----- nvinfo : EIATTR_EXIT_INSTR_OFFSETS
	.align		4
        /*003c*/ 	.byte	0x04, 0x1c
        /*003e*/ 	.short	(.L_19 - .L_18)


	//   ....[0]....
.L_18:
        /*0040*/ 	.word	0x00000230


	//   ....[1]....
        /*0044*/ 	.word	0x000002a0


	//----- nvinfo : EIATTR_CRS_STACK_SIZE
	.align		4
.L_19:
        /*0048*/ 	.byte	0x04, 0x1e
        /*004a*/ 	.short	(.L_21 - .L_20)
.L_20:
        /*004c*/ 	.word	0x00000000


	//----- nvinfo : EIATTR_CBANK_PARAM_SIZE
	.align		4
.L_21:
        /*0050*/ 	.byte	0x03, 0x19
        /*0052*/ 	.short	0x000c


	//----- nvinfo : EIATTR_PARAM_CBANK
	.align		4
        /*0054*/ 	.byte	0x04, 0x0a
        /*0056*/ 	.short	(.L_23 - .L_22)
	.align		4
.L_22:
        /*0058*/ 	.word	index@(.nv.constant0._Z33Max_Interleaved_Addressing_SharedPfi)
        /*005c*/ 	.short	0x0380
        /*005e*/ 	.short	0x000c


	//----- nvinfo : EIATTR_SW_WAR
	.align		4
.L_23:
        /*0060*/ 	.byte	0x04, 0x36
        /*0062*/ 	.short	(.L_25 - .L_24)
.L_24:
        /*0064*/ 	.word	0x00000008
.L_25:


//--------------------- .nv.info._Z33Max_Interleaved_Addressing_GlobalPfi --------------------------
	.section	.nv.info._Z33Max_Interleaved_Addressing_GlobalPfi,"",@"SHT_CUDA_INFO"
	.sectionflags	@""
	.align	4


	//----- nvinfo : EIATTR_CUDA_API_VERSION
	.align		4
        /*0000*/ 	.byte	0x04, 0x37
        /*0002*/ 	.short	(.L_27 - .L_26)
.L_26:
        /*0004*/ 	.word	0x00000082


	//----- nvinfo : EIATTR_KPARAM_INFO
	.align		4
.L_27:
        /*0008*/ 	.byte	0x04, 0x17
        /*000a*/ 	.short	(.L_29 - .L_28)
.L_28:
        /*000c*/ 	.word	0x00000000
        /*0010*/ 	.short	0x0001
        /*0012*/ 	.short	0x0008
        /*0014*/ 	.byte	0x00, 0xf0, 0x11, 0x00


	//----- nvinfo : EIATTR_KPARAM_INFO
	.align		4
.L_29:
        /*0018*/ 	.byte	0x04, 0x17
        /*001a*/ 	.short	(.L_31 - .L_30)
.L_30:
        /*001c*/ 	.word	0x00000000
        /*0020*/ 	.short	0x0000
        /*0022*/ 	.short	0x0000
        /*0024*/ 	.byte	0x00, 0xf5, 0x21, 0x00


	//----- nvinfo : EIATTR_SPARSE_MMA_MASK
	.align		4
.L_31:
        /*0028*/ 	.byte	0x03, 0x50
        /*002a*/ 	.short	0x0000


	//----- nvinfo : EIATTR_MAXREG_COUNT
	.align		4
        /*002c*/ 	.byte	0x03, 0x1b
        /*002e*/ 	.short	0x00ff


	//----- nvinfo : EIATTR_NUM_BARRIERS
	.align		4
        /*0030*/ 	.byte	0x02, 0x4c
        /*0032*/ 	.byte	0x01
	.zero		1


	//----- nvinfo : EIATTR_MERCURY_ISA_VERSION
	.align		4
        /*0034*/ 	.byte	0x03, 0x5f
        /*0036*/ 	.short	0x0101


	//----- nvinfo : EIATTR_VRC_CTA_INIT_COUNT
	.align		4
        /*0038*/ 	.byte	0x02, 0x4a
	.zero		1
	.zero		1


	//----- nvinfo : EIATTR_EXIT_INSTR_OFFSETS
	.align		4
        /*003c*/ 	.byte	0x04, 0x1c
        /*003e*/ 	.short	(.L_33 - .L_32)


	//   ....[0]....
.L_32:
        /*0040*/ 	.word	0x00000080


	//   ....[1]....
        /*0044*/ 	.word	0x000001e0


	//----- nvinfo : EIATTR_CRS_STACK_SIZE
	.align		4
.L_33:
        /*0048*/ 	.byte	0x04, 0x1e
        /*004a*/ 	.short	(.L_35 - .L_34)
.L_34:
        /*004c*/ 	.word	0x00000000


	//----- nvinfo : EIATTR_CBANK_PARAM_SIZE
	.align		4
.L_35:
        /*0050*/ 	.byte	0x03, 0x19
        /*0052*/ 	.short	0x000c


	//----- nvinfo : EIATTR_PARAM_CBANK
	.align		4
        /*0054*/ 	.byte	0x04, 0x0a
        /*0056*/ 	.short	(.L_37 - .L_36)
	.align		4
.L_36:
        /*0058*/ 	.word	index@(.nv.constant0._Z33Max_Interleaved_Addressing_GlobalPfi)
        /*005c*/ 	.short	0x0380
        /*005e*/ 	.short	0x000c


	//----- nvinfo : EIATTR_SW_WAR
	.align		4
.L_37:
        /*0060*/ 	.byte	0x04, 0x36
        /*0062*/ 	.short	(.L_39 - .L_38)
.L_38:
        /*0064*/ 	.word	0x00000008
.L_39:


//--------------------- .nv.callgraph             --------------------------
	.section	.nv.callgraph,"",@"SHT_CUDA_CALLGRAPH"
	.align	4
	.sectionentsize	8
	.align		4
        /*0000*/ 	.word	0x00000000
	.align		4
        /*0004*/ 	.word	0xffffffff
	.align		4
        /*0008*/ 	.word	0x00000000
	.align		4
        /*000c*/ 	.word	0xfffffffe
	.align		4
        /*0010*/ 	.word	0x00000000
	.align		4
        /*0014*/ 	.word	0xfffffffd
	.align		4
        /*0018*/ 	.word	0x00000000
	.align		4
        /*001c*/ 	.word	0xfffffffc


//--------------------- .text._Z33Max_Interleaved_Addressing_SharedPfi --------------------------
	.section	.text._Z33Max_Interleaved_Addressing_SharedPfi,"ax",@progbits
	.align	128
        .global         _Z33Max_Interleaved_Addressing_SharedPfi
        .type           _Z33Max_Interleaved_Addressing_SharedPfi,@function
        .size           _Z33Max_Interleaved_Addressing_SharedPfi,(.L_x_7 - _Z33Max_Interleaved_Addressing_SharedPfi)
        .other          _Z33Max_Interleaved_Addressing_SharedPfi,@"STO_CUDA_ENTRY STV_DEFAULT"
_Z33Max_Interleaved_Addressing_SharedPfi:
.text._Z33Max_Interleaved_Addressing_SharedPfi:
[----:B------:R-:W-:Y:S01]  /*0000*/  LDC R1, c[0x0][0x37c] ;  /* 0x0000df00ff017b82 */ /* 0x000fe20000000800 */
[----:B------:R-:W0:Y:S07]  /*0010*/  S2R R7, SR_TID.X ;  /* 0x0000000000077919 */ /* 0x000e2e0000002100 */
[----:B------:R-:W0:Y:S01]  /*0020*/  S2UR UR4, SR_CTAID.X ;  /* 0x00000000000479c3 */ /* 0x000e220000002500 */
[----:B------:R-:W1:Y:S01]  /*0030*/  LDCU.64 UR6, c[0x0][0x358] ;  /* 0x00006b00ff0677ac */ /* 0x000e620008000a00 */
[----:B------:R-:W2:Y:S06]  /*0040*/  LDCU UR8, c[0x0][0x388] ;  /* 0x00007100ff0877ac */ /* 0x000eac0008000800 */
[----:B------:R-:W0:Y:S08]  /*0050*/  LDC R6, c[0x0][0x360] ;  /* 0x0000d800ff067b82 */ /* 0x000e300000000800 */
[----:B------:R-:W3:Y:S01]  /*0060*/  LDC.64 R2, c[0x0][0x380] ;  /* 0x0000e000ff027b82 */ /* 0x000ee20000000a00 */
[----:B0-----:R-:W-:-:S04]  /*0070*/  IMAD R5, R6, UR4, R7 ;  /* 0x0000000406057c24 */ /* 0x001fc8000f8e0207 */
[----:B---3--:R-:W-:-:S06]  /*0080*/  IMAD.WIDE R2, R5, 0x4, R2 ;  /* 0x0000000405027825 */ /* 0x008fcc00078e0202 */
[----:B-1----:R-:W3:Y:S01]  /*0090*/  LDG.E R2, desc[UR6][R2.64] ;  /* 0x0000000602027981 */ /* 0x002ee2000c1e1900 */
[----:B------:R-:W0:Y:S01]  /*00a0*/  S2UR UR5, SR_CgaCtaId ;  /* 0x00000000000579c3 */ /* 0x000e220000008800 */
[----:B------:R-:W-:Y:S01]  /*00b0*/  ISETP.GE.U32.AND P0, PT, R6, 0x2, PT ;  /* 0x000000020600780c */ /* 0x000fe20003f06070 */
[----:B------:R-:W-:Y:S01]  /*00c0*/  UMOV UR4, 0x400 ;  /* 0x0000040000047882 */ /* 0x000fe20000000000 */
[C---:B------:R-:W-:Y:S02]  /*00d0*/  ISETP.NE.AND P1, PT, R5.reuse, RZ, PT ;  /* 0x000000ff0500720c */ /* 0x040fe40003f25270 */
[----:B--2---:R-:W-:Y:S01]  /*00e0*/  ISETP.GE.OR P0, PT, R5, UR8, !P0 ;  /* 0x0000000805007c0c */ /* 0x004fe2000c706670 */
[----:B0-----:R-:W-:-:S06]  /*00f0*/  ULEA UR4, UR5, UR4, 0x18 ;  /* 0x0000000405047291 */ /* 0x001fcc000f8ec0ff */
[----:B------:R-:W-:-:S05]  /*0100*/  LEA R5, R7, UR4, 0x2 ;  /* 0x0000000407057c11 */ /* 0x000fca000f8e10ff */
[----:B---3--:R0:W-:Y:S01]  /*0110*/  STS [R5], R2 ;  /* 0x0000000205007388 */ /* 0x0081e20000000800 */
[----:B------:R-:W-:Y:S06]  /*0120*/  BAR.SYNC.DEFER_BLOCKING 0x0 ;  /* 0x0000000000007b1d */ /* 0x000fec0000010000 */
[----:B------:R-:W-:Y:S05]  /*0130*/  @P0 BRA `(.L_x_0) ;  /* 0x00000000003c0947 */ /* 0x000fea0003800000 */
[----:B------:R-:W-:-:S07]  /*0140*/  IMAD.MOV.U32 R0, RZ, RZ, 0x1 ;  /* 0x00000001ff007424 */ /* 0x000fce00078e00ff */
.L_x_1:
[----:B------:R-:W-:Y:S01]  /*0150*/  IMAD.SHL.U32 R9, R0, 0x2, RZ ;  /* 0x0000000200097824 */ /* 0x000fe200078e00ff */
[----:B------:R-:W-:Y:S05]  /*0160*/  WARPSYNC.ALL ;  /* 0x0000000000007948 */ /* 0x000fea0003800000 */
[----:B0-----:R-:W-:-:S05]  /*0170*/  VIADD R2, R9, 0xffffffff ;  /* 0xffffffff09027836 */ /* 0x001fca0000000000 */
[----:B------:R-:W-:-:S13]  /*0180*/  LOP3.LUT P0, RZ, R2, R7, RZ, 0xc0, !PT ;  /* 0x0000000702ff7212 */ /* 0x000fda000780c0ff */
[----:B------:R-:W-:Y:S02]  /*0190*/  @!P0 IMAD R2, R0, 0x4, R5 ;  /* 0x0000000400028824 */ /* 0x000fe400078e0205 */
[----:B------:R-:W-:Y:S04]  /*01a0*/  @!P0 LDS R0, [R5] ;  /* 0x0000000005008984 */ /* 0x000fe80000000800 */
[----:B------:R-:W0:Y:S02]  /*01b0*/  @!P0 LDS R3, [R2] ;  /* 0x0000000002038984 */ /* 0x000e240000000800 */
[----:B0-----:R-:W-:-:S04]  /*01c0*/  @!P0 FSETP.GEU.AND P2, PT, R0, R3, PT ;  /* 0x000000030000820b */ /* 0x001fc80003f4e000 */
[----:B------:R-:W-:Y:S01]  /*01d0*/  @!P0 FSEL R4, R3, R0, !P2 ;  /* 0x0000000003048208 */ /* 0x000fe20005000000 */
[----:B------:R-:W-:-:S04]  /*01e0*/  IMAD.MOV.U32 R0, RZ, RZ, R9 ;  /* 0x000000ffff007224 */ /* 0x000fc800078e0009 */
[----:B------:R1:W-:Y:S01]  /*01f0*/  @!P0 STS [R5], R4 ;  /* 0x0000000405008388 */ /* 0x0003e20000000800 */
[----:B------:R-:W-:Y:S01]  /*0200*/  BAR.SYNC.DEFER_BLOCKING 0x0 ;  /* 0x0000000000007b1d */ /* 0x000fe20000010000 */
[----:B------:R-:W-:-:S13]  /*0210*/  ISETP.GE.U32.AND P0, PT, R9, R6, PT ;  /* 0x000000060900720c */ /* 0x000fda0003f06070 */
[----:B-1----:R-:W-:Y:S05]  /*0220*/  @!P0 BRA `(.L_x_1) ;  /* 0xfffffffc00c88947 */ /* 0x002fea000383ffff */
.L_x_0:
[----:B------:R-:W-:Y:S05]  /*0230*/  @P1 EXIT ;  /* 0x000000000000194d */ /* 0x000fea0003800000 */
[----:B------:R-:W1:Y:S01]  /*0240*/  S2UR UR5, SR_CgaCtaId ;  /* 0x00000000000579c3 */ /* 0x000e620000008800 */
[----:B------:R-:W-:-:S07]  /*0250*/  UMOV UR4, 0x400 ;  /* 0x0000040000047882 */ /* 0x000fce0000000000 */
[----:B0-----:R-:W0:Y:S01]  /*0260*/  LDC.64 R2, c[0x0][0x380] ;  /* 0x0000e000ff027b82 */ /* 0x001e220000000a00 */
[----:B-1----:R-:W-:-:S09]  /*0270*/  ULEA UR4, UR5, UR4, 0x18 ;  /* 0x0000000405047291 */ /* 0x002fd2000f8ec0ff */
[----:B------:R-:W0:Y:S04]  /*0280*/  LDS R5, [UR4] ;  /* 0x00000004ff057984 */ /* 0x000e280008000800 */
[----:B0-----:R-:W-:Y:S01]  /*0290*/  STG.E desc[UR6][R2.64], R5 ;  /* 0x0000000502007986 */ /* 0x001fe2000c101906 */
[----:B------:R-:W-:Y:S05]  /*02a0*/  EXIT ;  /* 0x000000000000794d */ /* 0x000fea0003800000 */
.L_x_2:
[----:B------:R-:W-:-:S00]  /*02b0*/  BRA `(.L_x_2) ;  /* 0xfffffffc00fc7947 */ /* 0x000fc0000383ffff */
[----:B------:R-:W-:-:S00]  /*02c0*/  NOP ;  /* 0x0000000000007918 */ /* 0x000fc00000000000 */
        /* <DEDUP_REMOVED lines=11> */
.L_x_7:


//--------------------- .text._Z33Max_Interleaved_Addressing_GlobalPfi --------------------------
	.section	.text._Z33Max_Interleaved_Addressing_GlobalPfi,"ax",@progbits
	.align	128
        .global         _Z33Max_Interleaved_Addressing_GlobalPfi
        .type           _Z33Max_Interleaved_Addressing_GlobalPfi,@function
        .size           _Z33Max_Interleaved_Addressing_GlobalPfi,(.L_x_8 - _Z33Max_Interleaved_Addressing_GlobalPfi)
        .other          _Z33Max_Interleaved_Addressing_GlobalPfi,@"STO_CUDA_ENTRY STV_DEFAULT"
_Z33Max_Interleaved_Addressing_GlobalPfi:
.text._Z33Max_Interleaved_Addressing_GlobalPfi:
[----:B------:R-:W-:Y:S01]  /*0000*/  LDC R1, c[0x0][0x37c] ;  /* 0x0000df00ff017b82 */ /* 0x000fe20000000800 */
[----:B------:R-:W0:Y:S07]  /*0010*/  S2R R7, SR_CTAID.X ;  /* 0x0000000000077919 */ /* 0x000e2e0000002500 */
[----:B------:R-:W1:Y:S01]  /*0020*/  LDC R2, c[0x0][0x388] ;  /* 0x0000e200ff027b82 */ /* 0x000e620000000800 */
[----:B------:R-:W0:Y:S01]  /*0030*/  LDCU UR4, c[0x0][0x360] ;  /* 0x00006c00ff0477ac */ /* 0x000e220008000800 */
[----:B------:R-:W0:Y:S01]  /*0040*/  S2R R0, SR_TID.X ;  /* 0x0000000000007919 */ /* 0x000e220000002100 */
[----:B-1----:R-:W-:Y:S01]  /*0050*/  ISETP.GE.AND P0, PT, R2, 0x2, PT ;  /* 0x000000020200780c */ /* 0x002fe20003f06270 */
[----:B0-----:R-:W-:-:S05]  /*0060*/  IMAD R7, R7, UR4, R0 ;  /* 0x0000000407077c24 */ /* 0x001fca000f8e0200 */
[----:B------:R-:W-:-:S13]  /*0070*/  ISETP.GE.OR P0, PT, R7, R2, !P0 ;  /* 0x000000020700720c */ /* 0x000fda0004706670 */
[----:B------:R-:W-:Y:S05]  /*0080*/  @P0 EXIT ;  /* 0x000000000000094d */ /* 0x000fea0003800000 */
[----:B------:R-:W0:Y:S01]  /*0090*/  LDC.64 R2, c[0x0][0x380] ;  /* 0x0000e000ff027b82 */ /* 0x000e220000000a00 */
[----:B------:R-:W-:Y:S01]  /*00a0*/  IMAD.MOV.U32 R5, RZ, RZ, 0x1 ;  /* 0x00000001ff057424 */ /* 0x000fe200078e00ff */
[----:B------:R-:W1:Y:S01]  /*00b0*/  LDCU.64 UR4, c[0x0][0x358] ;  /* 0x00006b00ff0477ac */ /* 0x000e620008000a00 */
[----:B------:R-:W2:Y:S02]  /*00c0*/  LDCU UR6, c[0x0][0x388] ;  /* 0x00007100ff0677ac */ /* 0x000ea40008000800 */
[----:B012---:R-:W-:-:S07]  /*00d0*/  IMAD.WIDE R2, R7, 0x4, R2 ;  /* 0x0000000407027825 */ /* 0x007fce00078e0202 */
.L_x_5:
[----:B------:R-:W-:Y:S01]  /*00e0*/  IMAD.SHL.U32 R6, R5, 0x2, RZ ;  /* 0x0000000205067824 */ /* 0x000fe200078e00ff */
[----:B------:R-:W-:Y:S04]  /*00f0*/  BSSY.RECONVERGENT B0, `(.L_x_3) ;  /* 0x000000a000007945 */ /* 0x000fe80003800200 */
[----:B------:R-:W-:-:S04]  /*0100*/  IADD3 R0, PT, PT, R6, -0x1, RZ ;  /* 0xffffffff06007810 */ /* 0x000fc80007ffe0ff */
[----:B------:R-:W-:-:S13]  /*0110*/  LOP3.LUT P0, RZ, R0, R7, RZ, 0xc0, !PT ;  /* 0x0000000700ff7212 */ /* 0x000fda000780c0ff */
[----:B0-----:R-:W-:Y:S05]  /*0120*/  @P0 BRA `(.L_x_4) ;  /* 0x0000000000180947 */ /* 0x001fea0003800000 */
[----:B------:R-:W-:Y:S01]  /*0130*/  IMAD.WIDE R4, R5, 0x4, R2 ;  /* 0x0000000405047825 */ /* 0x000fe200078e0202 */
[----:B------:R-:W2:Y:S05]  /*0140*/  LDG.E R0, desc[UR4][R2.64] ;  /* 0x0000000402007981 */ /* 0x000eaa000c1e1900 */
[----:B------:R-:W2:Y:S02]  /*0150*/  LDG.E R5, desc[UR4][R4.64] ;  /* 0x0000000404057981 */ /* 0x000ea4000c1e1900 */
[----:B--2---:R-:W-:-:S04]  /*0160*/  FSETP.GEU.AND P0, PT, R0, R5, PT ;  /* 0x000000050000720b */ /* 0x004fc80003f0e000 */
[----:B------:R-:W-:-:S05]  /*0170*/  FSEL R9, R5, R0, !P0 ;  /* 0x0000000005097208 */ /* 0x000fca0004000000 */
[----:B------:R0:W-:Y:S04]  /*0180*/  STG.E desc[UR4][R2.64], R9 ;  /* 0x0000000902007986 */ /* 0x0001e8000c101904 */
.L_x_4:
[----:B------:R-:W-:Y:S05]  /*0190*/  BSYNC.RECONVERGENT B0 ;  /* 0x0000000000007941 */ /* 0x000fea0003800200 */
.L_x_3:
[----:B------:R-:W-:Y:S01]  /*01a0*/  BAR.SYNC.DEFER_BLOCKING 0x0 ;  /* 0x0000000000007b1d */ /* 0x000fe20000010000 */
[----:B------:R-:W-:Y:S01]  /*01b0*/  ISETP.GE.AND P0, PT, R6, UR6, PT ;  /* 0x0000000606007c0c */ /* 0x000fe2000bf06270 */
[----:B------:R-:W-:-:S12]  /*01c0*/  IMAD.MOV.U32 R5, RZ, RZ, R6 ;  /* 0x000000ffff057224 */ /* 0x000fd800078e0006 */
[----:B------:R-:W-:Y:S05]  /*01d0*/  @!P0 BRA `(.L_x_5) ;  /* 0xfffffffc00c08947 */ /* 0x000fea000383ffff */
[----:B------:R-:W-:Y:S05]  /*01e0*/  EXIT ;  /* 0x000000000000794d */ /* 0x000fea0003800000 */
.L_x_6:
        /* <DEDUP_REMOVED lines=9> */
.L_x_8:


//--------------------- .nv.shared._Z33Max_Interleaved_Addressing_SharedPfi --------------------------
	.section	.nv.shared._Z33Max_Interleaved_Addressing_SharedPfi,"aw",@nobits
	.sectionflags	@""
	.align	16
	.zero		1024


//--------------------- .nv.shared.reserved.0     --------------------------
	.section	.nv.shared.reserved.0,"aw",@nobits
	.weak		__nv_reservedSMEM_offset_0_alias
	.size		__nv_reservedSMEM_offset_0_alias, 0, 64
	.other		__nv_reservedSMEM_offset_0_alias,@"STO_CUDA_RESERVED_SHARED STV_DEFAULT"
__nv_reservedSMEM_offset_0_alias:
	.zero		0
	.zero		64


//--------------------- .nv.shared._Z33Max_Interleaved_Addressing_GlobalPfi --------------------------
	.section	.nv.shared._Z33Max_Interleaved_Addressing_GlobalPfi,"aw",@nobits
	.sectionflags	@""
	.align	16
	.zero		1024


//--------------------- .nv.constant0._Z33Max_Interleaved_Addressing_SharedPfi --------------------------
	.section	.nv.constant0._Z33Max_Interleaved_Addressing_SharedPfi,"a",@progbits
	.sectionflags	@""
	.align	4
.nv.constant0._Z33Max_Interleaved_Addressing_SharedPfi:
	.zero		908


//--------------------- .nv.constant0._Z33Max_Interleaved_Addressing_GlobalPfi --------------------------
	.section	.nv.constant0._Z33Max_Interleaved_Addressing_GlobalPfi,"a",@progbits
	.sectionflags	@""
	.align	4
.nv.constant0._Z33Max_Interleaved_Addressing_GlobalPfi:
	.zero		908


//--------------------- SYMBOLS --------------------------

	.type		.nv.reservedSmem.offset0,@object
	.size		.nv.reservedSmem.offset0,0x4
	.type		.nv.reservedSmem.cap,@object
	.size		.nv.reservedSmem.cap,0x4
